//
// Generated by NVIDIA NVVM Compiler
//
// Compiler Build ID: CL-36424714
// Cuda compilation tools, release 13.0, V13.0.88
// Based on NVVM 20.0.0
//

.version 9.0
.target sm_100
.address_size 64

	// .globl	_Z6kernelPi

.visible .entry _Z6kernelPi(
	.param .u64 .ptr .align 1 _Z6kernelPi_param_0
)
{
	.reg .pred 	%p<13>;
	.reg .b32 	%r<28>;
	.reg .b32 	%f<68>;
	.reg .b64 	%rd<5>;

	ld.param.u64 	%rd1, [_Z6kernelPi_param_0];
	mov.u32 	%r7, %ctaid.x;
	mov.u32 	%r8, %ntid.x;
	mov.u32 	%r9, %tid.x;
	mad.lo.s32 	%r1, %r7, %r8, %r9;
	mov.u32 	%r10, %ctaid.y;
	mov.u32 	%r11, %ntid.y;
	mov.u32 	%r12, %tid.y;
	mad.lo.s32 	%r13, %r10, %r11, %r12;
	setp.gt.s32 	%p1, %r1, 1999;
	setp.gt.u32 	%p2, %r13, 1999;
	or.pred  	%p3, %p1, %p2;
	@%p3 bra 	$L__BB0_12;
	mad.lo.s32 	%r3, %r13, 2000, %r1;
	sub.s32 	%r15, 1000, %r1;
	cvt.rn.f32.s32 	%f35, %r15;
	mul.f32 	%f36, %f35, 0f3FC00000;
	div.rn.f32 	%f67, %f36, 0f447A0000;
	sub.s32 	%r16, 1000, %r13;
	cvt.rn.f32.s32 	%f37, %r16;
	mul.f32 	%f38, %f37, 0f3FC00000;
	div.rn.f32 	%f66, %f38, 0f447A0000;
	mov.b32 	%r26, 0;
	bra.uni 	$L__BB0_10;
$L__BB0_2:
	sub.f32 	%f44, %f33, %f34;
	add.f32 	%f3, %f44, 0fBF4CCCCD;
	add.f32 	%f45, %f31, %f31;
	fma.rn.f32 	%f4, %f45, %f32, 0f3E1FBE77;
	mul.f32 	%f5, %f3, %f3;
	mul.f32 	%f6, %f4, %f4;
	add.f32 	%f46, %f6, %f5;
	setp.gt.f32 	%p5, %f46, 0f447A0000;
	@%p5 bra 	$L__BB0_11;
	sub.f32 	%f47, %f5, %f6;
	add.f32 	%f7, %f47, 0fBF4CCCCD;
	add.f32 	%f48, %f3, %f3;
	fma.rn.f32 	%f8, %f48, %f4, 0f3E1FBE77;
	mul.f32 	%f9, %f7, %f7;
	mul.f32 	%f10, %f8, %f8;
	add.f32 	%f49, %f10, %f9;
	setp.gt.f32 	%p6, %f49, 0f447A0000;
	@%p6 bra 	$L__BB0_11;
	sub.f32 	%f50, %f9, %f10;
	add.f32 	%f11, %f50, 0fBF4CCCCD;
	add.f32 	%f51, %f7, %f7;
	fma.rn.f32 	%f12, %f51, %f8, 0f3E1FBE77;
	mul.f32 	%f13, %f11, %f11;
	mul.f32 	%f14, %f12, %f12;
	add.f32 	%f52, %f14, %f13;
	setp.gt.f32 	%p7, %f52, 0f447A0000;
	@%p7 bra 	$L__BB0_11;
	sub.f32 	%f53, %f13, %f14;
	add.f32 	%f15, %f53, 0fBF4CCCCD;
	add.f32 	%f54, %f11, %f11;
	fma.rn.f32 	%f16, %f54, %f12, 0f3E1FBE77;
	mul.f32 	%f17, %f15, %f15;
	mul.f32 	%f18, %f16, %f16;
	add.f32 	%f55, %f18, %f17;
	setp.gt.f32 	%p8, %f55, 0f447A0000;
	@%p8 bra 	$L__BB0_11;
	sub.f32 	%f56, %f17, %f18;
	add.f32 	%f19, %f56, 0fBF4CCCCD;
	add.f32 	%f57, %f15, %f15;
	fma.rn.f32 	%f20, %f57, %f16, 0f3E1FBE77;
	mul.f32 	%f21, %f19, %f19;
	mul.f32 	%f22, %f20, %f20;
	add.f32 	%f58, %f22, %f21;
	setp.gt.f32 	%p9, %f58, 0f447A0000;
	@%p9 bra 	$L__BB0_11;
	sub.f32 	%f59, %f21, %f22;
	add.f32 	%f23, %f59, 0fBF4CCCCD;
	add.f32 	%f60, %f19, %f19;
	fma.rn.f32 	%f24, %f60, %f20, 0f3E1FBE77;
	mul.f32 	%f25, %f23, %f23;
	mul.f32 	%f26, %f24, %f24;
	add.f32 	%f61, %f26, %f25;
	setp.gt.f32 	%p10, %f61, 0f447A0000;
	@%p10 bra 	$L__BB0_11;
	sub.f32 	%f62, %f25, %f26;
	add.f32 	%f67, %f62, 0fBF4CCCCD;
	add.f32 	%f63, %f23, %f23;
	fma.rn.f32 	%f66, %f63, %f24, 0f3E1FBE77;
	mul.f32 	%f64, %f67, %f67;
	fma.rn.f32 	%f65, %f66, %f66, %f64;
	setp.gt.f32 	%p11, %f65, 0f447A0000;
	@%p11 bra 	$L__BB0_11;
	add.s32 	%r26, %r26, 8;
	setp.eq.s32 	%p12, %r26, 200;
	mov.b32 	%r27, 1;
	@%p12 bra 	$L__BB0_11;
$L__BB0_10:
	mul.f32 	%f39, %f67, %f67;
	mul.f32 	%f40, %f66, %f66;
	sub.f32 	%f41, %f39, %f40;
	add.f32 	%f31, %f41, 0fBF4CCCCD;
	add.f32 	%f42, %f67, %f67;
	fma.rn.f32 	%f32, %f42, %f66, 0f3E1FBE77;
	mul.f32 	%f33, %f31, %f31;
	mul.f32 	%f34, %f32, %f32;
	add.f32 	%f43, %f34, %f33;
	setp.leu.f32 	%p4, %f43, 0f447A0000;
	mov.b32 	%r27, 0;
	@%p4 bra 	$L__BB0_2;
$L__BB0_11:
	cvta.to.global.u64 	%rd2, %rd1;
	mul.wide.s32 	%rd3, %r3, 4;
	add.s64 	%rd4, %rd2, %rd3;
	st.global.u32 	[%rd4], %r27;
$L__BB0_12:
	ret;

}


// ===== COMPILED SASS (sm_100) =====

	.target	sm_100

	.elftype	@"ET_EXEC"


//--------------------- .note.nv.tkinfo           --------------------------
	.section	.note.nv.tkinfo,"",@"SHT_NOTE"
	.sectionflags	@"SHF_NOTE_NV_TKINFO"
	.tkinfo
        /*0018*/ 	.word	0x00000002
        /*0030*/ 	.string	""
        /*0030*/ 	.string	"ptxas"
        /*0030*/ 	.string	"Cuda compilation tools, release 13.0, V13.0.88"
        /*0030*/ 	.string	"Build cuda_13.0.r13.0/compiler.36424714_0"
        /*0030*/ 	.string	"-arch sm_100 -m 64 "



//--------------------- .note.nv.cuinfo           --------------------------
	.section	.note.nv.cuinfo,"",@"SHT_NOTE"
	.sectionflags	@"SHF_NOTE_NV_CUINFO"
        /*0018*/ 	.short	0x0002
        /*001a*/ 	.short	0x0064
        /*001c*/ 	.short	0x0082
	.zero		2


//--------------------- .nv.info                  --------------------------
	.section	.nv.info,"",@"SHT_CUDA_INFO"
	.align	4


	//----- nvinfo : EIATTR_REGCOUNT
	.align		4
        /*0000*/ 	.byte	0x04, 0x2f
        /*0002*/ 	.short	(.L_1 - .L_0)
	.align		4
.L_0:
        /*0004*/ 	.word	index@(_Z6kernelPi)
        /*0008*/ 	.word	0x00000012


	//----- nvinfo : EIATTR_FRAME_SIZE
	.align		4
.L_1:
        /*000c*/ 	.byte	0x04, 0x11
        /*000e*/ 	.short	(.L_3 - .L_2)
	.align		4
.L_2:
        /*0010*/ 	.word	index@($__internal_0_$__cuda_sm3x_div_rn_noftz_f32_slowpath)
        /*0014*/ 	.word	0x00000000


	//----- nvinfo : EIATTR_FRAME_SIZE
	.align		4
.L_3:
        /*0018*/ 	.byte	0x04, 0x11
        /*001a*/ 	.short	(.L_5 - .L_4)
	.align		4
.L_4:
        /*001c*/ 	.word	index@(_Z6kernelPi)
        /*0020*/ 	.word	0x00000000


	//----- nvinfo : EIATTR_MIN_STACK_SIZE
	.align		4
.L_5:
        /*0024*/ 	.byte	0x04, 0x12
        /*0026*/ 	.short	(.L_7 - .L_6)
	.align		4
.L_6:
        /*0028*/ 	.word	index@(_Z6kernelPi)
        /*002c*/ 	.word	0x00000000
.L_7:


//--------------------- .nv.compat                --------------------------
	.section	.nv.compat,"",@"SHT_CUDA_COMPAT_INFO"
	.align	4
        /*0000*/ 	.byte	0x02, 0x09, 0x00, 0x00, 0x02, 0x02, 0x01, 0x00, 0x02, 0x05, 0x05, 0x00, 0x03, 0x07, 0x01, 0x01
        /*0010*/ 	.byte	0x02, 0x03, 0x00, 0x00, 0x02, 0x06, 0x01, 0x00, 0x04, 0x0b, 0x08, 0x00, 0x01, 0x00, 0x00, 0x00
        /*0020*/ 	.byte	0x00, 0x00, 0x00, 0x00


//--------------------- .nv.info._Z6kernelPi      --------------------------
	.section	.nv.info._Z6kernelPi,"",@"SHT_CUDA_INFO"
	.sectionflags	@""
	.align	4


	//----- nvinfo : EIATTR_CUDA_API_VERSION
	.align		4
        /*0000*/ 	.byte	0x04, 0x37
        /*0002*/ 	.short	(.L_9 - .L_8)
.L_8:
        /*0004*/ 	.word	0x00000082


	//----- nvinfo : EIATTR_KPARAM_INFO
	.align		4
.L_9:
        /*0008*/ 	.byte	0x04, 0x17
        /*000a*/ 	.short	(.L_11 - .L_10)
.L_10:
        /*000c*/ 	.word	0x00000000
        /*0010*/ 	.short	0x0000
        /*0012*/ 	.short	0x0000
        /*0014*/ 	.byte	0x00, 0xf5, 0x21, 0x00


	//----- nvinfo : EIATTR_SPARSE_MMA_MASK
	.align		4
.L_11:
        /*0018*/ 	.byte	0x03, 0x50
        /*001a*/ 	.short	0x0000


	//----- nvinfo : EIATTR_MAXREG_COUNT
	.align		4
        /*001c*/ 	.byte	0x03, 0x1b
        /*001e*/ 	.short	0x00ff


	//----- nvinfo : EIATTR_MERCURY_ISA_VERSION
	.align		4
        /*0020*/ 	.byte	0x03, 0x5f
        /*0022*/ 	.short	0x0101


	//----- nvinfo : EIATTR_VRC_CTA_INIT_COUNT
	.align		4
        /*0024*/ 	.byte	0x02, 0x4a
	.zero		1
	.zero		1


	//----- nvinfo : EIATTR_EXIT_INSTR_OFFSETS
	.align		4
        /*0028*/ 	.byte	0x04, 0x1c
        /*002a*/ 	.short	(.L_13 - .L_12)


	//   ....[0]....
.L_12:
        /*002c*/ 	.word	0x000000b0


	//   ....[1]....
        /*0030*/ 	.word	0x00000850


	//----- nvinfo : EIATTR_CRS_STACK_SIZE
	.align		4
.L_13:
        /*0034*/ 	.byte	0x04, 0x1e
        /*0036*/ 	.short	(.L_15 - .L_14)
.L_14:
        /*0038*/ 	.word	0x00000000


	//----- nvinfo : EIATTR_CBANK_PARAM_SIZE
	.align		4
.L_15:
        /*003c*/ 	.byte	0x03, 0x19
        /*003e*/ 	.short	0x0008


	//----- nvinfo : EIATTR_PARAM_CBANK
	.align		4
        /*0040*/ 	.byte	0x04, 0x0a
        /*0042*/ 	.short	(.L_17 - .L_16)
	.align		4
.L_16:
        /*0044*/ 	.word	index@(.nv.constant0._Z6kernelPi)
        /*0048*/ 	.short	0x0380
        /*004a*/ 	.short	0x0008


	//----- nvinfo : EIATTR_SW_WAR
	.align		4
.L_17:
        /*004c*/ 	.byte	0x04, 0x36
        /*004e*/ 	.short	(.L_19 - .L_18)
.L_18:
        /*0050*/ 	.word	0x00000008
.L_19:


//--------------------- .nv.callgraph             --------------------------
	.section	.nv.callgraph,"",@"SHT_CUDA_CALLGRAPH"
	.align	4
	.sectionentsize	8
	.align		4
        /*0000*/ 	.word	0x00000000
	.align		4
        /*0004*/ 	.word	0xffffffff
	.align		4
        /*0008*/ 	.word	0x00000000
	.align		4
        /*000c*/ 	.word	0xfffffffe
	.align		4
        /*0010*/ 	.word	0x00000000
	.align		4
        /*0014*/ 	.word	0xfffffffd
	.align		4
        /*0018*/ 	.word	0x00000000
	.align		4
        /*001c*/ 	.word	0xfffffffc


//--------------------- .text._Z6kernelPi         --------------------------
	.section	.text._Z6kernelPi,"ax",@progbits
	.align	128
        .global         _Z6kernelPi
        .type           _Z6kernelPi,@function
        .size           _Z6kernelPi,(.L_x_19 - _Z6kernelPi)
        .other          _Z6kernelPi,@"STO_CUDA_ENTRY STV_DEFAULT"
_Z6kernelPi:
.text._Z6kernelPi:
[----:B------:R-:W-:Y:S01]  /*0000*/  LDC R1, c[0x0][0x37c] ;  /* 0x0000df00ff017b82 */ /* 0x000fe20000000800 */
[----:B------:R-:W0:Y:S07]  /*0010*/  S2R R0, SR_TID.Y ;  /* 0x0000000000007919 */ /* 0x000e2e0000002200 */
[----:B------:R-:W1:Y:S01]  /*0020*/  LDC R2, c[0x0][0x360] ;  /* 0x0000d800ff027b82 */ /* 0x000e620000000800 */
[----:B------:R-:W1:Y:S07]  /*0030*/  S2R R3, SR_TID.X ;  /* 0x0000000000037919 */ /* 0x000e6e0000002100 */
[----:B------:R-:W0:Y:S08]  /*0040*/  S2UR UR5, SR_CTAID.Y ;  /* 0x00000000000579c3 */ /* 0x000e300000002600 */
[----:B------:R-:W0:Y:S08]  /*0050*/  LDC R5, c[0x0][0x364] ;  /* 0x0000d900ff057b82 */ /* 0x000e300000000800 */
[----:B------:R-:W1:Y:S01]  /*0060*/  S2UR UR4, SR_CTAID.X ;  /* 0x00000000000479c3 */ /* 0x000e620000002500 */
[----:B0-----:R-:W-:-:S05]  /*0070*/  IMAD R5, R5, UR5, R0 ;  /* 0x0000000505057c24 */ /* 0x001fca000f8e0200 */
[----:B------:R-:W-:Y:S01]  /*0080*/  ISETP.GT.U32.AND P0, PT, R5, 0x7cf, PT ;  /* 0x000007cf0500780c */ /* 0x000fe20003f04070 */
[----:B-1----:R-:W-:-:S05]  /*0090*/  IMAD R2, R2, UR4, R3 ;  /* 0x0000000402027c24 */ /* 0x002fca000f8e0203 */
[----:B------:R-:W-:-:S13]  /*00a0*/  ISETP.GT.OR P0, PT, R2, 0x7cf, P0 ;  /* 0x000007cf0200780c */ /* 0x000fda0000704670 */
[----:B------:R-:W-:Y:S05]  /*00b0*/  @P0 EXIT ;  /* 0x000000000000094d */ /* 0x000fea0003800000 */
[----:B------:R-:W-:Y:S01]  /*00c0*/  IADD3 R0, PT, PT, -R2, 0x3e8, RZ ;  /* 0x000003e802007810 */ /* 0x000fe20007ffe1ff */
[----:B------:R-:W-:Y:S01]  /*00d0*/  HFMA2 R6, -RZ, RZ, 0.81396484375, 0.000785350799560546875 ;  /* 0x3a83126fff067431 */ /* 0x000fe200000001ff */
[----:B------:R-:W-:Y:S01]  /*00e0*/  MOV R4, 0x447a0000 ;  /* 0x447a000000047802 */ /* 0x000fe20000000f00 */
[----:B------:R-:W-:Y:S01]  /*00f0*/  BSSY.RECONVERGENT B0, `(.L_x_0) ;  /* 0x000000f000007945 */ /* 0x000fe20003800200 */
[----:B------:R-:W-:Y:S01]  /*0100*/  I2FP.F32.S32 R0, R0 ;  /* 0x0000000000007245 */ /* 0x000fe20000201400 */
[----:B------:R-:W-:-:S04]  /*0110*/  IMAD R2, R5, 0x7d0, R2 ;  /* 0x000007d005027824 */ /* 0x000fc800078e0202 */
[----:B------:R-:W-:Y:S01]  /*0120*/  FMUL R0, R0, 1.5 ;  /* 0x3fc0000000007820 */ /* 0x000fe20000400000 */
[----:B------:R-:W-:-:S03]  /*0130*/  FFMA R3, R6, -R4, 1 ;  /* 0x3f80000006037423 */ /* 0x000fc60000000804 */
[----:B------:R-:W0:Y:S01]  /*0140*/  FCHK P0, R0, 1000 ;  /* 0x447a000000007902 */ /* 0x000e220000000000 */
[----:B------:R-:W-:-:S04]  /*0150*/  FFMA R3, R3, R6, 0.0010000000474974513054 ;  /* 0x3a83126f03037423 */ /* 0x000fc80000000006 */
[----:B------:R-:W-:-:S04]  /*0160*/  FFMA R6, R0, R3, RZ ;  /* 0x0000000300067223 */ /* 0x000fc800000000ff */
[----:B------:R-:W-:-:S04]  /*0170*/  FFMA R7, R6, -1000, R0 ;  /* 0xc47a000006077823 */ /* 0x000fc80000000000 */
[----:B------:R-:W-:Y:S01]  /*0180*/  FFMA R3, R3, R7, R6 ;  /* 0x0000000703037223 */ /* 0x000fe20000000006 */
[----:B0-----:R-:W-:Y:S06]  /*0190*/  @!P0 BRA `(.L_x_1) ;  /* 0x0000000000108947 */ /* 0x001fec0003800000 */
[----:B------:R-:W-:Y:S02]  /*01a0*/  MOV R3, R0 ;  /* 0x0000000000037202 */ /* 0x000fe40000000f00 */
[----:B------:R-:W-:-:S07]  /*01b0*/  MOV R6, 0x1d0 ;  /* 0x000001d000067802 */ /* 0x000fce0000000f00 */
[----:B------:R-:W-:Y:S05]  /*01c0*/  CALL.REL.NOINC `($__internal_0_$__cuda_sm3x_div_rn_noftz_f32_slowpath) ;  /* 0x0000000400a47944 */ /* 0x000fea0003c00000 */
[----:B------:R-:W-:-:S07]  /*01d0*/  MOV R3, R0 ;  /* 0x0000000000037202 */ /* 0x000fce0000000f00 */
.L_x_1:
[----:B------:R-:W-:Y:S05]  /*01e0*/  BSYNC.RECONVERGENT B0 ;  /* 0x0000000000007941 */ /* 0x000fea0003800200 */
.L_x_0:
[----:B------:R-:W-:Y:S01]  /*01f0*/  IADD3 R5, PT, PT, -R5, 0x3e8, RZ ;  /* 0x000003e805057810 */ /* 0x000fe20007ffe1ff */
[----:B------:R-:W-:Y:S01]  /*0200*/  HFMA2 R9, -RZ, RZ, 0.81396484375, 0.000785350799560546875 ;  /* 0x3a83126fff097431 */ /* 0x000fe200000001ff */
[----:B------:R-:W-:Y:S02]  /*0210*/  BSSY.RECONVERGENT B0, `(.L_x_2) ;  /* 0x000000e000007945 */ /* 0x000fe40003800200 */
[----:B------:R-:W-:-:S05]  /*0220*/  I2FP.F32.S32 R5, R5 ;  /* 0x0000000500057245 */ /* 0x000fca0000201400 */
[----:B------:R-:W-:Y:S01]  /*0230*/  FMUL R7, R5, 1.5 ;  /* 0x3fc0000005077820 */ /* 0x000fe20000400000 */
[----:B------:R-:W-:Y:S01]  /*0240*/  MOV R5, R3 ;  /* 0x0000000300057202 */ /* 0x000fe20000000f00 */
[----:B------:R-:W-:Y:S02]  /*0250*/  FFMA R0, R9, -R4, 1 ;  /* 0x3f80000009007423 */ /* 0x000fe40000000804 */
[----:B------:R-:W0:Y:S02]  /*0260*/  FCHK P0, R7, 1000 ;  /* 0x447a000007007902 */ /* 0x000e240000000000 */
[----:B------:R-:W-:-:S04]  /*0270*/  FFMA R0, R0, R9, 0.0010000000474974513054 ;  /* 0x3a83126f00007423 */ /* 0x000fc80000000009 */
[----:B------:R-:W-:-:S04]  /*0280*/  FFMA R6, R0, R7, RZ ;  /* 0x0000000700067223 */ /* 0x000fc800000000ff */
[----:B------:R-:W-:-:S04]  /*0290*/  FFMA R9, R6, -1000, R7 ;  /* 0xc47a000006097823 */ /* 0x000fc80000000007 */
[----:B------:R-:W-:Y:S01]  /*02a0*/  FFMA R0, R0, R9, R6 ;  /* 0x0000000900007223 */ /* 0x000fe20000000006 */
[----:B0-----:R-:W-:Y:S06]  /*02b0*/  @!P0 BRA `(.L_x_3) ;  /* 0x00000000000c8947 */ /* 0x001fec0003800000 */
[----:B------:R-:W-:Y:S01]  /*02c0*/  IMAD.MOV.U32 R3, RZ, RZ, R7 ;  /* 0x000000ffff037224 */ /* 0x000fe200078e0007 */
[----:B------:R-:W-:-:S07]  /*02d0*/  MOV R6, 0x2f0 ;  /* 0x000002f000067802 */ /* 0x000fce0000000f00 */
[----:B------:R-:W-:Y:S05]  /*02e0*/  CALL.REL.NOINC `($__internal_0_$__cuda_sm3x_div_rn_noftz_f32_slowpath) ;  /* 0x00000004005c7944 */ /* 0x000fea0003c00000 */
.L_x_3:
[----:B------:R-:W-:Y:S05]  /*02f0*/  BSYNC.RECONVERGENT B0 ;  /* 0x0000000000007941 */ /* 0x000fea0003800200 */
.L_x_2:
[----:B------:R-:W-:Y:S01]  /*0300*/  HFMA2 R6, -RZ, RZ, 0, 0 ;  /* 0x00000000ff067431 */ /* 0x000fe200000001ff */
[----:B------:R-:W-:Y:S01]  /*0310*/  BSSY.RECONVERGENT B0, `(.L_x_4) ;  /* 0x0000050000007945 */ /* 0x000fe20003800200 */
[----:B------:R-:W0:Y:S05]  /*0320*/  LDCU.64 UR4, c[0x0][0x358] ;  /* 0x00006b00ff0477ac */ /* 0x000e2a0008000a00 */
.L_x_6:
[----:B------:R-:W-:Y:S01]  /*0330*/  FMUL R4, R0, R0 ;  /* 0x0000000000047220 */ /* 0x000fe20000400000 */
[----:B------:R-:W-:-:S03]  /*0340*/  FADD R3, R5, R5 ;  /* 0x0000000505037221 */ /* 0x000fc60000000000 */
[----:B------:R-:W-:Y:S01]  /*0350*/  FFMA R4, R5, R5, -R4 ;  /* 0x0000000505047223 */ /* 0x000fe20000000804 */
[----:B------:R-:W-:-:S03]  /*0360*/  FFMA R5, R3, R0, 0.15600000321865081787 ;  /* 0x3e1fbe7703057423 */ /* 0x000fc60000000000 */
[----:B------:R-:W-:Y:S01]  /*0370*/  FADD R4, R4, -0.80000001192092895508 ;  /* 0xbf4ccccd04047421 */ /* 0x000fe20000000000 */
[----:B------:R-:W-:-:S03]  /*0380*/  FMUL R8, R5, R5 ;  /* 0x0000000505087220 */ /* 0x000fc60000400000 */
[----:B------:R-:W-:-:S04]  /*0390*/  FMUL R3, R4, R4 ;  /* 0x0000000404037220 */ /* 0x000fc80000400000 */
[----:B------:R-:W-:-:S05]  /*03a0*/  FADD R0, R3, R8 ;  /* 0x0000000803007221 */ /* 0x000fca0000000000 */
[----:B------:R-:W-:Y:S02]  /*03b0*/  FSETP.GT.AND P0, PT, R0, 1000, PT ;  /* 0x447a00000000780b */ /* 0x000fe40003f04000 */
[----:B------:R-:W-:-:S11]  /*03c0*/  MOV R0, RZ ;  /* 0x000000ff00007202 */ /* 0x000fd60000000f00 */
[----:B------:R-:W-:Y:S05]  /*03d0*/  @P0 BRA `(.L_x_5) ;  /* 0x00000004000c0947 */ /* 0x000fea0003800000 */
[----:B------:R-:W-:Y:S01]  /*03e0*/  FADD R3, R3, -R8 ;  /* 0x8000000803037221 */ /* 0x000fe20000000000 */
[----:B------:R-:W-:-:S03]  /*03f0*/  FADD R4, R4, R4 ;  /* 0x0000000404047221 */ /* 0x000fc60000000000 */
[----:B------:R-:W-:Y:S01]  /*0400*/  FADD R7, R3, -0.80000001192092895508 ;  /* 0xbf4ccccd03077421 */ /* 0x000fe20000000000 */
[----:B------:R-:W-:-:S03]  /*0410*/  FFMA R5, R4, R5, 0.15600000321865081787 ;  /* 0x3e1fbe7704057423 */ /* 0x000fc60000000005 */
[----:B------:R-:W-:Y:S01]  /*0420*/  FMUL R3, R7, R7 ;  /* 0x0000000707037220 */ /* 0x000fe20000400000 */
[----:B------:R-:W-:-:S04]  /*0430*/  FMUL R4, R5, R5 ;  /* 0x0000000505047220 */ /* 0x000fc80000400000 */
[----:B------:R-:W-:-:S05]  /*0440*/  FADD R8, R3, R4 ;  /* 0x0000000403087221 */ /* 0x000fca0000000000 */
[----:B------:R-:W-:-:S13]  /*0450*/  FSETP.GT.AND P0, PT, R8, 1000, PT ;  /* 0x447a00000800780b */ /* 0x000fda0003f04000 */
        /* <DEDUP_REMOVED lines=50> */
[----:B------:R-:W-:-:S04]  /*0780*/  FMUL R3, R5, R5 ;  /* 0x0000000505037220 */ /* 0x000fc80000400000 */
[----:B------:R-:W-:-:S05]  /*0790*/  FFMA R3, R4, R4, R3 ;  /* 0x0000000404037223 */ /* 0x000fca0000000003 */
[----:B------:R-:W-:-:S13]  /*07a0*/  FSETP.GT.AND P0, PT, R3, 1000, PT ;  /* 0x447a00000300780b */ /* 0x000fda0003f04000 */
[----:B------:R-:W-:Y:S05]  /*07b0*/  @P0 BRA `(.L_x_5) ;  /* 0x0000000000140947 */ /* 0x000fea0003800000 */
[----:B------:R-:W-:Y:S02]  /*07c0*/  IADD3 R6, PT, PT, R6, 0x8, RZ ;  /* 0x0000000806067810 */ /* 0x000fe40007ffe0ff */
[----:B------:R-:W-:Y:S02]  /*07d0*/  MOV R0, R4 ;  /* 0x0000000400007202 */ /* 0x000fe40000000f00 */
[----:B------:R-:W-:-:S13]  /*07e0*/  ISETP.NE.AND P0, PT, R6, 0xc8, PT ;  /* 0x000000c80600780c */ /* 0x000fda0003f05270 */
[----:B------:R-:W-:Y:S05]  /*07f0*/  @P0 BRA `(.L_x_6) ;  /* 0xfffffff800cc0947 */ /* 0x000fea000383ffff */
[----:B------:R-:W-:-:S07]  /*0800*/  HFMA2 R0, -RZ, RZ, 0, 5.9604644775390625e-08 ;  /* 0x00000001ff007431 */ /* 0x000fce00000001ff */
.L_x_5:
[----:B0-----:R-:W-:Y:S05]  /*0810*/  BSYNC.RECONVERGENT B0 ;  /* 0x0000000000007941 */ /* 0x001fea0003800200 */
.L_x_4:
[----:B------:R-:W0:Y:S02]  /*0820*/  LDC.64 R4, c[0x0][0x380] ;  /* 0x0000e000ff047b82 */ /* 0x000e240000000a00 */
[----:B0-----:R-:W-:-:S05]  /*0830*/  IMAD.WIDE R2, R2, 0x4, R4 ;  /* 0x0000000402027825 */ /* 0x001fca00078e0204 */
[----:B------:R-:W-:Y:S01]  /*0840*/  STG.E desc[UR4][R2.64], R0 ;  /* 0x0000000002007986 */ /* 0x000fe2000c101904 */
[----:B------:R-:W-:Y:S05]  /*0850*/  EXIT ;  /* 0x000000000000794d */ /* 0x000fea0003800000 */
        .weak           $__internal_0_$__cuda_sm3x_div_rn_noftz_f32_slowpath
        .type           $__internal_0_$__cuda_sm3x_div_rn_noftz_f32_slowpath,@function
        .size           $__internal_0_$__cuda_sm3x_div_rn_noftz_f32_slowpath,(.L_x_19 - $__internal_0_$__cuda_sm3x_div_rn_noftz_f32_slowpath)
$__internal_0_$__cuda_sm3x_div_rn_noftz_f32_slowpath:
[----:B------:R-:W-:Y:S01]  /*0860*/  SHF.R.U32.HI R7, RZ, 0x17, R4 ;  /* 0x00000017ff077819 */ /* 0x000fe20000011604 */
[----:B------:R-:W-:Y:S01]  /*0870*/  BSSY.RECONVERGENT B1, `(.L_x_7) ;  /* 0x0000064000017945 */ /* 0x000fe20003800200 */
[----:B------:R-:W-:Y:S02]  /*0880*/  SHF.R.U32.HI R0, RZ, 0x17, R3 ;  /* 0x00000017ff007819 */ /* 0x000fe40000011603 */
[----:B------:R-:W-:Y:S02]  /*0890*/  LOP3.LUT R7, R7, 0xff, RZ, 0xc0, !PT ;  /* 0x000000ff07077812 */ /* 0x000fe400078ec0ff */
[----:B------:R-:W-:Y:S02]  /*08a0*/  LOP3.LUT R12, R0, 0xff, RZ, 0xc0, !PT ;  /* 0x000000ff000c7812 */ /* 0x000fe400078ec0ff */
[----:B------:R-:W-:Y:S01]  /*08b0*/  MOV R8, 0x447a0000 ;  /* 0x447a000000087802 */ /* 0x000fe20000000f00 */
[----:B------:R-:W-:Y:S01]  /*08c0*/  VIADD R10, R7, 0xffffffff ;  /* 0xffffffff070a7836 */ /* 0x000fe20000000000 */
[----:B------:R-:W-:-:S04]  /*08d0*/  IADD3 R11, PT, PT, R12, -0x1, RZ ;  /* 0xffffffff0c0b7810 */ /* 0x000fc80007ffe0ff */
[----:B------:R-:W-:-:S04]  /*08e0*/  ISETP.GT.U32.AND P0, PT, R10, 0xfd, PT ;  /* 0x000000fd0a00780c */ /* 0x000fc80003f04070 */
[----:B------:R-:W-:-:S13]  /*08f0*/  ISETP.GT.U32.OR P0, PT, R11, 0xfd, P0 ;  /* 0x000000fd0b00780c */ /* 0x000fda0000704470 */
[----:B------:R-:W-:Y:S01]  /*0900*/  @!P0 MOV R9, RZ ;  /* 0x000000ff00098202 */ /* 0x000fe20000000f00 */
[----:B------:R-:W-:Y:S06]  /*0910*/  @!P0 BRA `(.L_x_8) ;  /* 0x0000000000608947 */ /* 0x000fec0003800000 */
[----:B------:R-:W-:Y:S01]  /*0920*/  HFMA2 R0, -RZ, RZ, 4.4765625, 0 ;  /* 0x447a0000ff007431 */ /* 0x000fe200000001ff */
[----:B------:R-:W-:-:S04]  /*0930*/  FSETP.GTU.FTZ.AND P0, PT, |R3|, +INF , PT ;  /* 0x7f8000000300780b */ /* 0x000fc80003f1c200 */
[----:B------:R-:W-:-:S04]  /*0940*/  FSETP.GTU.FTZ.AND P1, PT, |R0|, +INF , PT ;  /* 0x7f8000000000780b */ /* 0x000fc80003f3c200 */
[----:B------:R-:W-:-:S13]  /*0950*/  PLOP3.LUT P0, PT, P0, P1, PT, 0xf8, 0x8f ;  /* 0x00000000008f781c */ /* 0x000fda0000703f70 */
[----:B------:R-:W-:Y:S05]  /*0960*/  @P0 BRA `(.L_x_9) ;  /* 0x00000004004c0947 */ /* 0x000fea0003800000 */
[----:B------:R-:W-:-:S13]  /*0970*/  LOP3.LUT P0, RZ, R8, 0x7fffffff, R3, 0xc8, !PT ;  /* 0x7fffffff08ff7812 */ /* 0x000fda000780c803 */
[----:B------:R-:W-:Y:S05]  /*0980*/  @!P0 BRA `(.L_x_10) ;  /* 0x00000004003c8947 */ /* 0x000fea0003800000 */
[C---:B------:R-:W-:Y:S02]  /*0990*/  FSETP.NEU.FTZ.AND P2, PT, |R3|.reuse, +INF , PT ;  /* 0x7f8000000300780b */ /* 0x040fe40003f5d200 */
[----:B------:R-:W-:Y:S02]  /*09a0*/  FSETP.NEU.FTZ.AND P1, PT, |R0|, +INF , PT ;  /* 0x7f8000000000780b */ /* 0x000fe40003f3d200 */
[----:B------:R-:W-:-:S11]  /*09b0*/  FSETP.NEU.FTZ.AND P0, PT, |R3|, +INF , PT ;  /* 0x7f8000000300780b */ /* 0x000fd60003f1d200 */
[----:B------:R-:W-:Y:S05]  /*09c0*/  @!P1 BRA !P2, `(.L_x_10) ;  /* 0x00000004002c9947 */ /* 0x000fea0005000000 */
[----:B------:R-:W-:-:S04]  /*09d0*/  LOP3.LUT P2, RZ, R3, 0x7fffffff, RZ, 0xc0, !PT ;  /* 0x7fffffff03ff7812 */ /* 0x000fc8000784c0ff */
[----:B------:R-:W-:-:S13]  /*09e0*/  PLOP3.LUT P1, PT, P1, P2, PT, 0x2f, 0xf2 ;  /* 0x0000000000f2781c */ /* 0x000fda0000f24577 */
[----:B------:R-:W-:Y:S05]  /*09f0*/  @P1 BRA `(.L_x_11) ;  /* 0x0000000400181947 */ /* 0x000fea0003800000 */
[----:B------:R-:W-:-:S04]  /*0a00*/  LOP3.LUT P1, RZ, R8, 0x7fffffff, RZ, 0xc0, !PT ;  /* 0x7fffffff08ff7812 */ /* 0x000fc8000782c0ff */
[----:B------:R-:W-:-:S13]  /*0a10*/  PLOP3.LUT P0, PT, P0, P1, PT, 0x2f, 0xf2 ;  /* 0x0000000000f2781c */ /* 0x000fda0000702577 */
[----:B------:R-:W-:Y:S05]  /*0a20*/  @P0 BRA `(.L_x_12) ;  /* 0x0000000400000947 */ /* 0x000fea0003800000 */
[----:B------:R-:W-:Y:S02]  /*0a30*/  ISETP.GE.AND P0, PT, R11, RZ, PT ;  /* 0x000000ff0b00720c */ /* 0x000fe40003f06270 */
[----:B------:R-:W-:-:S11]  /*0a40*/  ISETP.GE.AND P1, PT, R10, RZ, PT ;  /* 0x000000ff0a00720c */ /* 0x000fd60003f26270 */
[----:B------:R-:W-:Y:S01]  /*0a50*/  @P0 MOV R9, RZ ;  /* 0x000000ff00090202 */ /* 0x000fe20000000f00 */
[----:B------:R-:W-:Y:S02]  /*0a60*/  @!P0 IMAD.MOV.U32 R9, RZ, RZ, -0x40 ;  /* 0xffffffc0ff098424 */ /* 0x000fe400078e00ff */
[----:B------:R-:W-:Y:S01]  /*0a70*/  @!P0 FFMA R3, R3, 1.84467440737095516160e+19, RZ ;  /* 0x5f80000003038823 */ /* 0x000fe200000000ff */
[----:B------:R-:W-:Y:S02]  /*0a80*/  @!P1 FFMA R8, R0, 1.84467440737095516160e+19, RZ ;  /* 0x5f80000000089823 */ /* 0x000fe400000000ff */
[----:B------:R-:W-:-:S07]  /*0a90*/  @!P1 IADD3 R9, PT, PT, R9, 0x40, RZ ;  /* 0x0000004009099810 */ /* 0x000fce0007ffe0ff */
.L_x_8:
[----:B------:R-:W-:Y:S01]  /*0aa0*/  LEA R11, R7, 0xc0800000, 0x17 ;  /* 0xc0800000070b7811 */ /* 0x000fe200078eb8ff */
[----:B------:R-:W-:Y:S03]  /*0ab0*/  BSSY.RECONVERGENT B2, `(.L_x_13) ;  /* 0x0000036000027945 */ /* 0x000fe60003800200 */
[----:B------:R-:W-:Y:S02]  /*0ac0*/  IADD3 R11, PT, PT, -R11, R8, RZ ;  /* 0x000000080b0b7210 */ /* 0x000fe40007ffe1ff */
[----:B------:R-:W-:Y:S02]  /*0ad0*/  IADD3 R8, PT, PT, R12, -0x7f, RZ ;  /* 0xffffff810c087810 */ /* 0x000fe40007ffe0ff */
[----:B------:R-:W0:Y:S01]  /*0ae0*/  MUFU.RCP R10, R11 ;  /* 0x0000000b000a7308 */ /* 0x000e220000001000 */
[----:B------:R-:W-:Y:S02]  /*0af0*/  FADD.FTZ R13, -R11, -RZ ;  /* 0x800000ff0b0d7221 */ /* 0x000fe40000010100 */
[C---:B------:R-:W-:Y:S01]  /*0b00*/  IMAD R0, R8.reuse, -0x800000, R3 ;  /* 0xff80000008007824 */ /* 0x040fe200078e0203 */
[----:B------:R-:W-:-:S04]  /*0b10*/  IADD3 R8, PT, PT, R8, 0x7f, -R7 ;  /* 0x0000007f08087810 */ /* 0x000fc80007ffe807 */
[----:B------:R-:W-:Y:S01]  /*0b20*/  IADD3 R8, PT, PT, R8, R9, RZ ;  /* 0x0000000908087210 */ /* 0x000fe20007ffe0ff */
[----:B0-----:R-:W-:-:S04]  /*0b30*/  FFMA R15, R10, R13, 1 ;  /* 0x3f8000000a0f7423 */ /* 0x001fc8000000000d */
[----:B------:R-:W-:-:S04]  /*0b40*/  FFMA R12, R10, R15, R10 ;  /* 0x0000000f0a0c7223 */ /* 0x000fc8000000000a */
[----:B------:R-:W-:-:S04]  /*0b50*/  FFMA R3, R0, R12, RZ ;  /* 0x0000000c00037223 */ /* 0x000fc800000000ff */
[----:B------:R-:W-:-:S04]  /*0b60*/  FFMA R10, R13, R3, R0 ;  /* 0x000000030d0a7223 */ /* 0x000fc80000000000 */
[----:B------:R-:W-:-:S04]  /*0b70*/  FFMA R15, R12, R10, R3 ;  /* 0x0000000a0c0f7223 */ /* 0x000fc80000000003 */
[----:B------:R-:W-:-:S04]  /*0b80*/  FFMA R10, R13, R15, R0 ;  /* 0x0000000f0d0a7223 */ /* 0x000fc80000000000 */
[----:B------:R-:W-:-:S05]  /*0b90*/  FFMA R0, R12, R10, R15 ;  /* 0x0000000a0c007223 */ /* 0x000fca000000000f */
[----:B------:R-:W-:-:S04]  /*0ba0*/  SHF.R.U32.HI R3, RZ, 0x17, R0 ;  /* 0x00000017ff037819 */ /* 0x000fc80000011600 */
[----:B------:R-:W-:-:S04]  /*0bb0*/  LOP3.LUT R3, R3, 0xff, RZ, 0xc0, !PT ;  /* 0x000000ff03037812 */ /* 0x000fc800078ec0ff */
[----:B------:R-:W-:-:S05]  /*0bc0*/  IADD3 R9, PT, PT, R3, R8, RZ ;  /* 0x0000000803097210 */ /* 0x000fca0007ffe0ff */
[----:B------:R-:W-:-:S05]  /*0bd0*/  VIADD R3, R9, 0xffffffff ;  /* 0xffffffff09037836 */ /* 0x000fca0000000000 */
[----:B------:R-:W-:-:S13]  /*0be0*/  ISETP.GE.U32.AND P0, PT, R3, 0xfe, PT ;  /* 0x000000fe0300780c */ /* 0x000fda0003f06070 */
[----:B------:R-:W-:Y:S05]  /*0bf0*/  @!P0 BRA `(.L_x_14) ;  /* 0x0000000000808947 */ /* 0x000fea0003800000 */
[----:B------:R-:W-:-:S13]  /*0c00*/  ISETP.GT.AND P0, PT, R9, 0xfe, PT ;  /* 0x000000fe0900780c */ /* 0x000fda0003f04270 */
[----:B------:R-:W-:Y:S05]  /*0c10*/  @P0 BRA `(.L_x_15) ;  /* 0x00000000006c0947 */ /* 0x000fea0003800000 */
[----:B------:R-:W-:-:S13]  /*0c20*/  ISETP.GE.AND P0, PT, R9, 0x1, PT ;  /* 0x000000010900780c */ /* 0x000fda0003f06270 */
[----:B------:R-:W-:Y:S05]  /*0c30*/  @P0 BRA `(.L_x_16) ;  /* 0x0000000000740947 */ /* 0x000fea0003800000 */
[----:B------:R-:W-:Y:S02]  /*0c40*/  ISETP.GE.AND P0, PT, R9, -0x18, PT ;  /* 0xffffffe80900780c */ /* 0x000fe40003f06270 */
[----:B------:R-:W-:-:S11]  /*0c50*/  LOP3.LUT R0, R0, 0x80000000, RZ, 0xc0, !PT ;  /* 0x8000000000007812 */ /* 0x000fd600078ec0ff */
[----:B------:R-:W-:Y:S05]  /*0c60*/  @!P0 BRA `(.L_x_16) ;  /* 0x0000000000688947 */ /* 0x000fea0003800000 */
[CCC-:B------:R-:W-:Y:S01]  /*0c70*/  FFMA.RZ R3, R12.reuse, R10.reuse, R15.reuse ;  /* 0x0000000a0c037223 */ /* 0x1c0fe2000000c00f */
[CCC-:B------:R-:W-:Y:S01]  /*0c80*/  FFMA.RM R8, R12.reuse, R10.reuse, R15.reuse ;  /* 0x0000000a0c087223 */ /* 0x1c0fe2000000400f */
[C---:B------:R-:W-:Y:S02]  /*0c90*/  ISETP.NE.AND P2, PT, R9.reuse, RZ, PT ;  /* 0x000000ff0900720c */ /* 0x040fe40003f45270 */
[----:B------:R-:W-:Y:S02]  /*0ca0*/  ISETP.NE.AND P1, PT, R9, RZ, PT ;  /* 0x000000ff0900720c */ /* 0x000fe40003f25270 */
[----:B------:R-:W-:Y:S01]  /*0cb0*/  LOP3.LUT R7, R3, 0x7fffff, RZ, 0xc0, !PT ;  /* 0x007fffff03077812 */ /* 0x000fe200078ec0ff */
[----:B------:R-:W-:Y:S01]  /*0cc0*/  FFMA.RP R3, R12, R10, R15 ;  /* 0x0000000a0c037223 */ /* 0x000fe2000000800f */
[----:B------:R-:W-:Y:S02]  /*0cd0*/  IADD3 R10, PT, PT, R9, 0x20, RZ ;  /* 0x00000020090a7810 */ /* 0x000fe40007ffe0ff */
[----:B------:R-:W-:-:S02]  /*0ce0*/  LOP3.LUT R7, R7, 0x800000, RZ, 0xfc, !PT ;  /* 0x0080000007077812 */ /* 0x000fc400078efcff */
[----:B------:R-:W-:Y:S02]  /*0cf0*/  IADD3 R9, PT, PT, -R9, RZ, RZ ;  /* 0x000000ff09097210 */ /* 0x000fe40007ffe1ff */
[----:B------:R-:W-:Y:S02]  /*0d00*/  SHF.L.U32 R10, R7, R10, RZ ;  /* 0x0000000a070a7219 */ /* 0x000fe400000006ff */
[----:B------:R-:W-:Y:S02]  /*0d10*/  FSETP.NEU.FTZ.AND P0, PT, R3, R8, PT ;  /* 0x000000080300720b */ /* 0x000fe40003f1d000 */
[----:B------:R-:W-:Y:S02]  /*0d20*/  SEL R8, R9, RZ, P2 ;  /* 0x000000ff09087207 */ /* 0x000fe40001000000 */
[----:B------:R-:W-:Y:S02]  /*0d30*/  ISETP.NE.AND P1, PT, R10, RZ, P1 ;  /* 0x000000ff0a00720c */ /* 0x000fe40000f25270 */
[----:B------:R-:W-:-:S02]  /*0d40*/  SHF.R.U32.HI R8, RZ, R8, R7 ;  /* 0x00000008ff087219 */ /* 0x000fc40000011607 */
[----:B------:R-:W-:Y:S02]  /*0d50*/  PLOP3.LUT P0, PT, P0, P1, PT, 0xf8, 0x8f ;  /* 0x00000000008f781c */ /* 0x000fe40000703f70 */
[----:B------:R-:W-:Y:S02]  /*0d60*/  SHF.R.U32.HI R10, RZ, 0x1, R8 ;  /* 0x00000001ff0a7819 */ /* 0x000fe40000011608 */
[----:B------:R-:W-:-:S04]  /*0d70*/  SEL R3, RZ, 0x1, !P0 ;  /* 0x00000001ff037807 */ /* 0x000fc80004000000 */
[----:B------:R-:W-:-:S04]  /*0d80*/  LOP3.LUT R3, R3, 0x1, R10, 0xf8, !PT ;  /* 0x0000000103037812 */ /* 0x000fc800078ef80a */
[----:B------:R-:W-:-:S04]  /*0d90*/  LOP3.LUT R3, R3, R8, RZ, 0xc0, !PT ;  /* 0x0000000803037212 */ /* 0x000fc800078ec0ff */
[----:B------:R-:W-:-:S04]  /*0da0*/  IADD3 R3, PT, PT, R10, R3, RZ ;  /* 0x000000030a037210 */ /* 0x000fc80007ffe0ff */
[----:B------:R-:W-:Y:S01]  /*0db0*/  LOP3.LUT R0, R3, R0, RZ, 0xfc, !PT ;  /* 0x0000000003007212 */ /* 0x000fe200078efcff */
[----:B------:R-:W-:Y:S06]  /*0dc0*/  BRA `(.L_x_16) ;  /* 0x0000000000107947 */ /* 0x000fec0003800000 */
.L_x_15:
[----:B------:R-:W-:-:S04]  /*0dd0*/  LOP3.LUT R0, R0, 0x80000000, RZ, 0xc0, !PT ;  /* 0x8000000000007812 */ /* 0x000fc800078ec0ff */
[----:B------:R-:W-:Y:S01]  /*0de0*/  LOP3.LUT R0, R0, 0x7f800000, RZ, 0xfc, !PT ;  /* 0x7f80000000007812 */ /* 0x000fe200078efcff */
[----:B------:R-:W-:Y:S06]  /*0df0*/  BRA `(.L_x_16) ;  /* 0x0000000000047947 */ /* 0x000fec0003800000 */
.L_x_14:
[----:B------:R-:W-:-:S07]  /*0e00*/  LEA R0, R8, R0, 0x17 ;  /* 0x0000000008007211 */ /* 0x000fce00078eb8ff */
.L_x_16:
[----:B------:R-:W-:Y:S05]  /*0e10*/  BSYNC.RECONVERGENT B2 ;  /* 0x0000000000027941 */ /* 0x000fea0003800200 */
.L_x_13:
[----:B------:R-:W-:Y:S05]  /*0e20*/  BRA `(.L_x_17) ;  /* 0x0000000000207947 */ /* 0x000fea0003800000 */
.L_x_12:
[----:B------:R-:W-:-:S04]  /*0e30*/  LOP3.LUT R0, R8, 0x80000000, R3, 0x48, !PT ;  /* 0x8000000008007812 */ /* 0x000fc800078e4803 */
[----:B------:R-:W-:Y:S01]  /*0e40*/  LOP3.LUT R0, R0, 0x7f800000, RZ, 0xfc, !PT ;  /* 0x7f80000000007812 */ /* 0x000fe200078efcff */
[----:B------:R-:W-:Y:S06]  /*0e50*/  BRA `(.L_x_17) ;  /* 0x0000000000147947 */ /* 0x000fec0003800000 */
.L_x_11:
[----:B------:R-:W-:Y:S01]  /*0e60*/  LOP3.LUT R0, R8, 0x80000000, R3, 0x48, !PT ;  /* 0x8000000008007812 */ /* 0x000fe200078e4803 */
[----:B------:R-:W-:Y:S06]  /*0e70*/  BRA `(.L_x_17) ;  /* 0x00000000000c7947 */ /* 0x000fec0003800000 */
.L_x_10:
[----:B------:R-:W0:Y:S01]  /*0e80*/  MUFU.RSQ R0, -QNAN ;  /* 0xffc0000000007908 */ /* 0x000e220000001400 */
[----:B------:R-:W-:Y:S05]  /*0e90*/  BRA `(.L_x_17) ;  /* 0x0000000000047947 */ /* 0x000fea0003800000 */
.L_x_9:
[----:B------:R-:W-:-:S07]  /*0ea0*/  FADD.FTZ R0, R3, R0 ;  /* 0x0000000003007221 */ /* 0x000fce0000010000 */
.L_x_17:
[----:B------:R-:W-:Y:S05]  /*0eb0*/  BSYNC.RECONVERGENT B1 ;  /* 0x0000000000017941 */ /* 0x000fea0003800200 */
.L_x_7:
[----:B------:R-:W-:-:S04]  /*0ec0*/  HFMA2 R7, -RZ, RZ, 0, 0 ;  /* 0x00000000ff077431 */ /* 0x000fc800000001ff */
[----:B0-----:R-:W-:Y:S05]  /*0ed0*/  RET.REL.NODEC R6 `(_Z6kernelPi) ;  /* 0xfffffff006487950 */ /* 0x001fea0003c3ffff */
.L_x_18:
[----:B------:R-:W-:-:S00]  /*0ee0*/  BRA `(.L_x_18) ;  /* 0xfffffffc00fc7947 */ /* 0x000fc0000383ffff */
[----:B------:R-:W-:-:S00]  /*0ef0*/  NOP ;  /* 0x0000000000007918 */ /* 0x000fc00000000000 */
        /* <DEDUP_REMOVED lines=8> */
.L_x_19:


//--------------------- .nv.shared.reserved.0     --------------------------
	.section	.nv.shared.reserved.0,"aw",@nobits
	.weak		__nv_reservedSMEM_offset_0_alias
	.size		__nv_reservedSMEM_offset_0_alias, 0, 64
	.other		__nv_reservedSMEM_offset_0_alias,@"STO_CUDA_RESERVED_SHARED STV_DEFAULT"
__nv_reservedSMEM_offset_0_alias:
	.zero		0
	.zero		64


//--------------------- .nv.constant0._Z6kernelPi --------------------------
	.section	.nv.constant0._Z6kernelPi,"a",@progbits
	.sectionflags	@""
	.align	4
.nv.constant0._Z6kernelPi:
	.zero		904


//--------------------- SYMBOLS --------------------------

	.type		.nv.reservedSmem.offset0,@object
	.size		.nv.reservedSmem.offset0,0x4
